//
// Generated by NVIDIA NVVM Compiler
//
// Compiler Build ID: CL-36424714
// Cuda compilation tools, release 13.0, V13.0.88
// Based on NVVM 20.0.0
//

.version 9.0
.target sm_100
.address_size 64

	// .globl	_Z19color_2_gray_kernelPfS_ii

.visible .entry _Z19color_2_gray_kernelPfS_ii(
	.param .u64 .ptr .align 1 _Z19color_2_gray_kernelPfS_ii_param_0,
	.param .u64 .ptr .align 1 _Z19color_2_gray_kernelPfS_ii_param_1,
	.param .u32 _Z19color_2_gray_kernelPfS_ii_param_2,
	.param .u32 _Z19color_2_gray_kernelPfS_ii_param_3
)
{
	.reg .pred 	%p<4>;
	.reg .b32 	%r<13>;
	.reg .b32 	%f<7>;
	.reg .b64 	%rd<9>;

	ld.param.u64 	%rd1, [_Z19color_2_gray_kernelPfS_ii_param_0];
	ld.param.u64 	%rd2, [_Z19color_2_gray_kernelPfS_ii_param_1];
	ld.param.u32 	%r4, [_Z19color_2_gray_kernelPfS_ii_param_2];
	ld.param.u32 	%r3, [_Z19color_2_gray_kernelPfS_ii_param_3];
	mov.u32 	%r5, %ntid.y;
	mov.u32 	%r6, %ctaid.y;
	mov.u32 	%r7, %tid.y;
	mad.lo.s32 	%r1, %r5, %r6, %r7;
	mov.u32 	%r8, %ntid.x;
	mov.u32 	%r9, %ctaid.x;
	mov.u32 	%r10, %tid.x;
	mad.lo.s32 	%r2, %r8, %r9, %r10;
	setp.ge.s32 	%p1, %r1, %r4;
	setp.ge.s32 	%p2, %r2, %r3;
	or.pred  	%p3, %p1, %p2;
	@%p3 bra 	$L__BB0_2;
	cvta.to.global.u64 	%rd3, %rd1;
	cvta.to.global.u64 	%rd4, %rd2;
	mad.lo.s32 	%r11, %r3, %r1, %r2;
	mul.lo.s32 	%r12, %r11, 3;
	mul.wide.s32 	%rd5, %r12, 4;
	add.s64 	%rd6, %rd3, %rd5;
	ld.global.f32 	%f1, [%rd6];
	ld.global.f32 	%f2, [%rd6+4];
	mul.f32 	%f3, %f2, 0f3F35C28F;
	fma.rn.f32 	%f4, %f1, 0f3E570A3D, %f3;
	ld.global.f32 	%f5, [%rd6+8];
	fma.rn.f32 	%f6, %f5, 0f3D8F5C29, %f4;
	mul.wide.s32 	%rd7, %r11, 4;
	add.s64 	%rd8, %rd4, %rd7;
	st.global.f32 	[%rd8], %f6;
$L__BB0_2:
	ret;

}


// ===== COMPILED SASS (sm_100) =====

	.target	sm_100

	.elftype	@"ET_EXEC"


//--------------------- .note.nv.tkinfo           --------------------------
	.section	.note.nv.tkinfo,"",@"SHT_NOTE"
	.sectionflags	@"SHF_NOTE_NV_TKINFO"
	.tkinfo
        /*0018*/ 	.word	0x00000002
        /*0030*/ 	.string	""
        /*0030*/ 	.string	"ptxas"
        /*0030*/ 	.string	"Cuda compilation tools, release 13.0, V13.0.88"
        /*0030*/ 	.string	"Build cuda_13.0.r13.0/compiler.36424714_0"
        /*0030*/ 	.string	"-arch sm_100 -m 64 "



//--------------------- .note.nv.cuinfo           --------------------------
	.section	.note.nv.cuinfo,"",@"SHT_NOTE"
	.sectionflags	@"SHF_NOTE_NV_CUINFO"
        /*0018*/ 	.short	0x0002
        /*001a*/ 	.short	0x0064
        /*001c*/ 	.short	0x0082
	.zero		2


//--------------------- .nv.info                  --------------------------
	.section	.nv.info,"",@"SHT_CUDA_INFO"
	.align	4


	//----- nvinfo : EIATTR_REGCOUNT
	.align		4
        /*0000*/ 	.byte	0x04, 0x2f
        /*0002*/ 	.short	(.L_1 - .L_0)
	.align		4
.L_0:
        /*0004*/ 	.word	index@(_Z19color_2_gray_kernelPfS_ii)
        /*0008*/ 	.word	0x0000000e


	//----- nvinfo : EIATTR_FRAME_SIZE
	.align		4
.L_1:
        /*000c*/ 	.byte	0x04, 0x11
        /*000e*/ 	.short	(.L_3 - .L_2)
	.align		4
.L_2:
        /*0010*/ 	.word	index@(_Z19color_2_gray_kernelPfS_ii)
        /*0014*/ 	.word	0x00000000


	//----- nvinfo : EIATTR_MIN_STACK_SIZE
	.align		4
.L_3:
        /*0018*/ 	.byte	0x04, 0x12
        /*001a*/ 	.short	(.L_5 - .L_4)
	.align		4
.L_4:
        /*001c*/ 	.word	index@(_Z19color_2_gray_kernelPfS_ii)
        /*0020*/ 	.word	0x00000000
.L_5:


//--------------------- .nv.compat                --------------------------
	.section	.nv.compat,"",@"SHT_CUDA_COMPAT_INFO"
	.align	4
        /*0000*/ 	.byte	0x02, 0x09, 0x00, 0x00, 0x02, 0x02, 0x01, 0x00, 0x02, 0x05, 0x05, 0x00, 0x03, 0x07, 0x01, 0x01
        /*0010*/ 	.byte	0x02, 0x03, 0x00, 0x00, 0x02, 0x06, 0x01, 0x00, 0x04, 0x0b, 0x08, 0x00, 0x09, 0x00, 0x00, 0x00
        /*0020*/ 	.byte	0x00, 0x00, 0x00, 0x00


//--------------------- .nv.info._Z19color_2_gray_kernelPfS_ii --------------------------
	.section	.nv.info._Z19color_2_gray_kernelPfS_ii,"",@"SHT_CUDA_INFO"
	.sectionflags	@""
	.align	4


	//----- nvinfo : EIATTR_CUDA_API_VERSION
	.align		4
        /*0000*/ 	.byte	0x04, 0x37
        /*0002*/ 	.short	(.L_7 - .L_6)
.L_6:
        /*0004*/ 	.word	0x00000082


	//----- nvinfo : EIATTR_KPARAM_INFO
	.align		4
.L_7:
        /*0008*/ 	.byte	0x04, 0x17
        /*000a*/ 	.short	(.L_9 - .L_8)
.L_8:
        /*000c*/ 	.word	0x00000000
        /*0010*/ 	.short	0x0003
        /*0012*/ 	.short	0x0014
        /*0014*/ 	.byte	0x00, 0xf0, 0x11, 0x00


	//----- nvinfo : EIATTR_KPARAM_INFO
	.align		4
.L_9:
        /*0018*/ 	.byte	0x04, 0x17
        /*001a*/ 	.short	(.L_11 - .L_10)
.L_10:
        /*001c*/ 	.word	0x00000000
        /*0020*/ 	.short	0x0002
        /*0022*/ 	.short	0x0010
        /*0024*/ 	.byte	0x00, 0xf0, 0x11, 0x00


	//----- nvinfo : EIATTR_KPARAM_INFO
	.align		4
.L_11:
        /*0028*/ 	.byte	0x04, 0x17
        /*002a*/ 	.short	(.L_13 - .L_12)
.L_12:
        /*002c*/ 	.word	0x00000000
        /*0030*/ 	.short	0x0001
        /*0032*/ 	.short	0x0008
        /*0034*/ 	.byte	0x00, 0xf5, 0x21, 0x00


	//----- nvinfo : EIATTR_KPARAM_INFO
	.align		4
.L_13:
        /*0038*/ 	.byte	0x04, 0x17
        /*003a*/ 	.short	(.L_15 - .L_14)
.L_14:
        /*003c*/ 	.word	0x00000000
        /*0040*/ 	.short	0x0000
        /*0042*/ 	.short	0x0000
        /*0044*/ 	.byte	0x00, 0xf5, 0x21, 0x00


	//----- nvinfo : EIATTR_SPARSE_MMA_MASK
	.align		4
.L_15:
        /*0048*/ 	.byte	0x03, 0x50
        /*004a*/ 	.short	0x0000


	//----- nvinfo : EIATTR_MAXREG_COUNT
	.align		4
        /*004c*/ 	.byte	0x03, 0x1b
        /*004e*/ 	.short	0x00ff


	//----- nvinfo : EIATTR_MERCURY_ISA_VERSION
	.align		4
        /*0050*/ 	.byte	0x03, 0x5f
        /*0052*/ 	.short	0x0101


	//----- nvinfo : EIATTR_VRC_CTA_INIT_COUNT
	.align		4
        /*0054*/ 	.byte	0x02, 0x4a
	.zero		1
	.zero		1


	//----- nvinfo : EIATTR_EXIT_INSTR_OFFSETS
	.align		4
        /*0058*/ 	.byte	0x04, 0x1c
        /*005a*/ 	.short	(.L_17 - .L_16)


	//   ....[0]....
.L_16:
        /*005c*/ 	.word	0x000000c0


	//   ....[1]....
        /*0060*/ 	.word	0x000001b0


	//----- nvinfo : EIATTR_CBANK_PARAM_SIZE
	.align		4
.L_17:
        /*0064*/ 	.byte	0x03, 0x19
        /*0066*/ 	.short	0x0018


	//----- nvinfo : EIATTR_PARAM_CBANK
	.align		4
        /*0068*/ 	.byte	0x04, 0x0a
        /*006a*/ 	.short	(.L_19 - .L_18)
	.align		4
.L_18:
        /*006c*/ 	.word	index@(.nv.constant0._Z19color_2_gray_kernelPfS_ii)
        /*0070*/ 	.short	0x0380
        /*0072*/ 	.short	0x0018


	//----- nvinfo : EIATTR_SW_WAR
	.align		4
.L_19:
        /*0074*/ 	.byte	0x04, 0x36
        /*0076*/ 	.short	(.L_21 - .L_20)
.L_20:
        /*0078*/ 	.word	0x00000008
.L_21:


//--------------------- .nv.callgraph             --------------------------
	.section	.nv.callgraph,"",@"SHT_CUDA_CALLGRAPH"
	.align	4
	.sectionentsize	8
	.align		4
        /*0000*/ 	.word	0x00000000
	.align		4
        /*0004*/ 	.word	0xffffffff
	.align		4
        /*0008*/ 	.word	0x00000000
	.align		4
        /*000c*/ 	.word	0xfffffffe
	.align		4
        /*0010*/ 	.word	0x00000000
	.align		4
        /*0014*/ 	.word	0xfffffffd
	.align		4
        /*0018*/ 	.word	0x00000000
	.align		4
        /*001c*/ 	.word	0xfffffffc


//--------------------- .text._Z19color_2_gray_kernelPfS_ii --------------------------
	.section	.text._Z19color_2_gray_kernelPfS_ii,"ax",@progbits
	.align	128
        .global         _Z19color_2_gray_kernelPfS_ii
        .type           _Z19color_2_gray_kernelPfS_ii,@function
        .size           _Z19color_2_gray_kernelPfS_ii,(.L_x_1 - _Z19color_2_gray_kernelPfS_ii)
        .other          _Z19color_2_gray_kernelPfS_ii,@"STO_CUDA_ENTRY STV_DEFAULT"
_Z19color_2_gray_kernelPfS_ii:
.text._Z19color_2_gray_kernelPfS_ii:
[----:B------:R-:W-:Y:S01]  /*0000*/  LDC R1, c[0x0][0x37c] ;  /* 0x0000df00ff017b82 */ /* 0x000fe20000000800 */
[----:B------:R-:W0:Y:S01]  /*0010*/  S2R R5, SR_CTAID.X ;  /* 0x0000000000057919 */ /* 0x000e220000002500 */
[----:B------:R-:W1:Y:S01]  /*0020*/  LDCU UR4, c[0x0][0x364] ;  /* 0x00006c80ff0477ac */ /* 0x000e620008000800 */
[----:B------:R-:W0:Y:S01]  /*0030*/  S2R R2, SR_TID.X ;  /* 0x0000000000027919 */ /* 0x000e220000002100 */
[----:B------:R-:W0:Y:S01]  /*0040*/  LDCU UR5, c[0x0][0x360] ;  /* 0x00006c00ff0577ac */ /* 0x000e220008000800 */
[----:B------:R-:W1:Y:S01]  /*0050*/  S2R R0, SR_CTAID.Y ;  /* 0x0000000000007919 */ /* 0x000e620000002600 */
[----:B------:R-:W2:Y:S01]  /*0060*/  LDCU.64 UR6, c[0x0][0x390] ;  /* 0x00007200ff0677ac */ /* 0x000ea20008000a00 */
[----:B------:R-:W1:Y:S01]  /*0070*/  S2R R3, SR_TID.Y ;  /* 0x0000000000037919 */ /* 0x000e620000002200 */
[----:B0-----:R-:W-:-:S05]  /*0080*/  IMAD R5, R5, UR5, R2 ;  /* 0x0000000505057c24 */ /* 0x001fca000f8e0202 */
[----:B--2---:R-:W-:Y:S01]  /*0090*/  ISETP.GE.AND P0, PT, R5, UR7, PT ;  /* 0x0000000705007c0c */ /* 0x004fe2000bf06270 */
[----:B-1----:R-:W-:-:S05]  /*00a0*/  IMAD R0, R0, UR4, R3 ;  /* 0x0000000400007c24 */ /* 0x002fca000f8e0203 */
[----:B------:R-:W-:-:S13]  /*00b0*/  ISETP.GE.OR P0, PT, R0, UR6, P0 ;  /* 0x0000000600007c0c */ /* 0x000fda0008706670 */
[----:B------:R-:W-:Y:S05]  /*00c0*/  @P0 EXIT ;  /* 0x000000000000094d */ /* 0x000fea0003800000 */
[----:B------:R-:W0:Y:S01]  /*00d0*/  LDC.64 R2, c[0x0][0x380] ;  /* 0x0000e000ff027b82 */ /* 0x000e220000000a00 */
[----:B------:R-:W1:Y:S01]  /*00e0*/  LDCU.64 UR4, c[0x0][0x358] ;  /* 0x00006b00ff0477ac */ /* 0x000e620008000a00 */
[----:B------:R-:W-:-:S05]  /*00f0*/  IMAD R7, R0, UR7, R5 ;  /* 0x0000000700077c24 */ /* 0x000fca000f8e0205 */
[----:B------:R-:W-:-:S05]  /*0100*/  LEA R5, R7, R7, 0x1 ;  /* 0x0000000707057211 */ /* 0x000fca00078e08ff */
[----:B0-----:R-:W-:Y:S02]  /*0110*/  IMAD.WIDE R2, R5, 0x4, R2 ;  /* 0x0000000405027825 */ /* 0x001fe400078e0202 */
[----:B------:R-:W0:Y:S03]  /*0120*/  LDC.64 R4, c[0x0][0x388] ;  /* 0x0000e200ff047b82 */ /* 0x000e260000000a00 */
[----:B-1----:R-:W2:Y:S04]  /*0130*/  LDG.E R6, desc[UR4][R2.64+0x4] ;  /* 0x0000040402067981 */ /* 0x002ea8000c1e1900 */
[----:B------:R-:W3:Y:S04]  /*0140*/  LDG.E R0, desc[UR4][R2.64] ;  /* 0x0000000402007981 */ /* 0x000ee8000c1e1900 */
[----:B------:R-:W4:Y:S01]  /*0150*/  LDG.E R11, desc[UR4][R2.64+0x8] ;  /* 0x00000804020b7981 */ /* 0x000f22000c1e1900 */
[----:B0-----:R-:W-:-:S04]  /*0160*/  IMAD.WIDE R4, R7, 0x4, R4 ;  /* 0x0000000407047825 */ /* 0x001fc800078e0204 */
[----:B--2---:R-:W-:-:S04]  /*0170*/  FMUL R9, R6, 0.70999997854232788086 ;  /* 0x3f35c28f06097820 */ /* 0x004fc80000400000 */
[----:B---3--:R-:W-:-:S04]  /*0180*/  FFMA R0, R0, 0.20999999344348907471, R9 ;  /* 0x3e570a3d00007823 */ /* 0x008fc80000000009 */
[----:B----4-:R-:W-:-:S05]  /*0190*/  FFMA R11, R11, 0.070000000298023223877, R0 ;  /* 0x3d8f5c290b0b7823 */ /* 0x010fca0000000000 */
[----:B------:R-:W-:Y:S01]  /*01a0*/  STG.E desc[UR4][R4.64], R11 ;  /* 0x0000000b04007986 */ /* 0x000fe2000c101904 */
[----:B------:R-:W-:Y:S05]  /*01b0*/  EXIT ;  /* 0x000000000000794d */ /* 0x000fea0003800000 */
.L_x_0:
[----:B------:R-:W-:-:S00]  /*01c0*/  BRA `(.L_x_0) ;  /* 0xfffffffc00fc7947 */ /* 0x000fc0000383ffff */
[----:B------:R-:W-:-:S00]  /*01d0*/  NOP ;  /* 0x0000000000007918 */ /* 0x000fc00000000000 */
        /* <DEDUP_REMOVED lines=10> */
.L_x_1:


//--------------------- .nv.shared.reserved.0     --------------------------
	.section	.nv.shared.reserved.0,"aw",@nobits
	.weak		__nv_reservedSMEM_offset_0_alias
	.size		__nv_reservedSMEM_offset_0_alias, 0, 64
	.other		__nv_reservedSMEM_offset_0_alias,@"STO_CUDA_RESERVED_SHARED STV_DEFAULT"
__nv_reservedSMEM_offset_0_alias:
	.zero		0
	.zero		64


//--------------------- .nv.constant0._Z19color_2_gray_kernelPfS_ii --------------------------
	.section	.nv.constant0._Z19color_2_gray_kernelPfS_ii,"a",@progbits
	.sectionflags	@""
	.align	4
.nv.constant0._Z19color_2_gray_kernelPfS_ii:
	.zero		920


//--------------------- SYMBOLS --------------------------

	.type		.nv.reservedSmem.offset0,@object
	.size		.nv.reservedSmem.offset0,0x4
